//
// Generated by NVIDIA NVVM Compiler
//
// Compiler Build ID: CL-36424714
// Cuda compilation tools, release 13.0, V13.0.88
// Based on NVVM 20.0.0
//

.version 9.0
.target sm_100
.address_size 64

	// .globl	_Z14conv2d_forwardPKfS0_S0_Pfiiiiii

.visible .entry _Z14conv2d_forwardPKfS0_S0_Pfiiiiii(
	.param .u64 .ptr .align 1 _Z14conv2d_forwardPKfS0_S0_Pfiiiiii_param_0,
	.param .u64 .ptr .align 1 _Z14conv2d_forwardPKfS0_S0_Pfiiiiii_param_1,
	.param .u64 .ptr .align 1 _Z14conv2d_forwardPKfS0_S0_Pfiiiiii_param_2,
	.param .u64 .ptr .align 1 _Z14conv2d_forwardPKfS0_S0_Pfiiiiii_param_3,
	.param .u32 _Z14conv2d_forwardPKfS0_S0_Pfiiiiii_param_4,
	.param .u32 _Z14conv2d_forwardPKfS0_S0_Pfiiiiii_param_5,
	.param .u32 _Z14conv2d_forwardPKfS0_S0_Pfiiiiii_param_6,
	.param .u32 _Z14conv2d_forwardPKfS0_S0_Pfiiiiii_param_7,
	.param .u32 _Z14conv2d_forwardPKfS0_S0_Pfiiiiii_param_8,
	.param .u32 _Z14conv2d_forwardPKfS0_S0_Pfiiiiii_param_9
)
{
	.reg .pred 	%p<15>;
	.reg .b32 	%r<78>;
	.reg .b32 	%f<120>;
	.reg .b64 	%rd<32>;

	ld.param.u64 	%rd9, [_Z14conv2d_forwardPKfS0_S0_Pfiiiiii_param_0];
	ld.param.u64 	%rd10, [_Z14conv2d_forwardPKfS0_S0_Pfiiiiii_param_1];
	ld.param.u64 	%rd7, [_Z14conv2d_forwardPKfS0_S0_Pfiiiiii_param_2];
	ld.param.u32 	%r36, [_Z14conv2d_forwardPKfS0_S0_Pfiiiiii_param_4];
	ld.param.u32 	%r31, [_Z14conv2d_forwardPKfS0_S0_Pfiiiiii_param_5];
	ld.param.u32 	%r32, [_Z14conv2d_forwardPKfS0_S0_Pfiiiiii_param_6];
	ld.param.u32 	%r33, [_Z14conv2d_forwardPKfS0_S0_Pfiiiiii_param_7];
	ld.param.u32 	%r34, [_Z14conv2d_forwardPKfS0_S0_Pfiiiiii_param_8];
	ld.param.u32 	%r35, [_Z14conv2d_forwardPKfS0_S0_Pfiiiiii_param_9];
	cvta.to.global.u64 	%rd1, %rd10;
	cvta.to.global.u64 	%rd2, %rd9;
	mov.u32 	%r37, %ctaid.x;
	mov.u32 	%r38, %ntid.x;
	mov.u32 	%r39, %tid.x;
	mad.lo.s32 	%r1, %r37, %r38, %r39;
	sub.s32 	%r40, %r32, %r35;
	add.s32 	%r2, %r40, 1;
	sub.s32 	%r41, %r33, %r35;
	add.s32 	%r3, %r41, 1;
	mul.lo.s32 	%r42, %r34, %r36;
	mad.lo.s32 	%r43, %r42, %r40, %r42;
	mad.lo.s32 	%r44, %r43, %r41, %r43;
	setp.ge.s32 	%p1, %r1, %r44;
	@%p1 bra 	$L__BB0_21;
	cvta.to.global.u64 	%rd11, %rd7;
	div.s32 	%r45, %r1, %r3;
	mul.lo.s32 	%r46, %r45, %r3;
	sub.s32 	%r4, %r1, %r46;
	rem.s32 	%r5, %r45, %r2;
	mul.lo.s32 	%r6, %r3, %r2;
	div.s32 	%r47, %r1, %r6;
	rem.s32 	%r7, %r47, %r34;
	mul.lo.s32 	%r48, %r6, %r34;
	div.s32 	%r8, %r1, %r48;
	mul.wide.s32 	%rd12, %r7, 4;
	add.s64 	%rd13, %rd11, %rd12;
	ld.global.f32 	%f118, [%rd13];
	setp.lt.s32 	%p2, %r31, 1;
	@%p2 bra 	$L__BB0_20;
	setp.lt.s32 	%p3, %r35, 1;
	@%p3 bra 	$L__BB0_20;
	and.b32  	%r9, %r35, 15;
	and.b32  	%r10, %r35, 7;
	and.b32  	%r11, %r35, 2147483632;
	and.b32  	%r12, %r35, 3;
	add.s64 	%rd3, %rd2, 32;
	add.s64 	%rd4, %rd1, 32;
	mov.b32 	%r70, 0;
$L__BB0_4:
	mov.b32 	%r71, 0;
$L__BB0_5:
	setp.lt.u32 	%p4, %r35, 16;
	mad.lo.s32 	%r52, %r8, %r31, %r70;
	mad.lo.s32 	%r53, %r52, %r32, %r5;
	add.s32 	%r54, %r71, %r53;
	mad.lo.s32 	%r15, %r54, %r33, %r4;
	mad.lo.s32 	%r55, %r7, %r31, %r70;
	mad.lo.s32 	%r56, %r55, %r35, %r71;
	mul.lo.s32 	%r16, %r56, %r35;
	mov.b32 	%r76, 0;
	@%p4 bra 	$L__BB0_8;
	and.b32  	%r57, %r35, 2147483632;
	neg.s32 	%r74, %r57;
	mov.u32 	%r72, %r16;
	mov.u32 	%r73, %r15;
$L__BB0_7:
	.pragma "nounroll";
	mul.wide.s32 	%rd14, %r73, 4;
	add.s64 	%rd15, %rd3, %rd14;
	mul.wide.s32 	%rd16, %r72, 4;
	add.s64 	%rd17, %rd4, %rd16;
	ld.global.f32 	%f20, [%rd15+-32];
	ld.global.f32 	%f21, [%rd17+-32];
	fma.rn.f32 	%f22, %f20, %f21, %f118;
	ld.global.f32 	%f23, [%rd15+-28];
	ld.global.f32 	%f24, [%rd17+-28];
	fma.rn.f32 	%f25, %f23, %f24, %f22;
	ld.global.f32 	%f26, [%rd15+-24];
	ld.global.f32 	%f27, [%rd17+-24];
	fma.rn.f32 	%f28, %f26, %f27, %f25;
	ld.global.f32 	%f29, [%rd15+-20];
	ld.global.f32 	%f30, [%rd17+-20];
	fma.rn.f32 	%f31, %f29, %f30, %f28;
	ld.global.f32 	%f32, [%rd15+-16];
	ld.global.f32 	%f33, [%rd17+-16];
	fma.rn.f32 	%f34, %f32, %f33, %f31;
	ld.global.f32 	%f35, [%rd15+-12];
	ld.global.f32 	%f36, [%rd17+-12];
	fma.rn.f32 	%f37, %f35, %f36, %f34;
	ld.global.f32 	%f38, [%rd15+-8];
	ld.global.f32 	%f39, [%rd17+-8];
	fma.rn.f32 	%f40, %f38, %f39, %f37;
	ld.global.f32 	%f41, [%rd15+-4];
	ld.global.f32 	%f42, [%rd17+-4];
	fma.rn.f32 	%f43, %f41, %f42, %f40;
	ld.global.f32 	%f44, [%rd15];
	ld.global.f32 	%f45, [%rd17];
	fma.rn.f32 	%f46, %f44, %f45, %f43;
	ld.global.f32 	%f47, [%rd15+4];
	ld.global.f32 	%f48, [%rd17+4];
	fma.rn.f32 	%f49, %f47, %f48, %f46;
	ld.global.f32 	%f50, [%rd15+8];
	ld.global.f32 	%f51, [%rd17+8];
	fma.rn.f32 	%f52, %f50, %f51, %f49;
	ld.global.f32 	%f53, [%rd15+12];
	ld.global.f32 	%f54, [%rd17+12];
	fma.rn.f32 	%f55, %f53, %f54, %f52;
	ld.global.f32 	%f56, [%rd15+16];
	ld.global.f32 	%f57, [%rd17+16];
	fma.rn.f32 	%f58, %f56, %f57, %f55;
	ld.global.f32 	%f59, [%rd15+20];
	ld.global.f32 	%f60, [%rd17+20];
	fma.rn.f32 	%f61, %f59, %f60, %f58;
	ld.global.f32 	%f62, [%rd15+24];
	ld.global.f32 	%f63, [%rd17+24];
	fma.rn.f32 	%f64, %f62, %f63, %f61;
	ld.global.f32 	%f65, [%rd15+28];
	ld.global.f32 	%f66, [%rd17+28];
	fma.rn.f32 	%f118, %f65, %f66, %f64;
	add.s32 	%r74, %r74, 16;
	add.s32 	%r73, %r73, 16;
	add.s32 	%r72, %r72, 16;
	setp.ne.s32 	%p5, %r74, 0;
	mov.u32 	%r76, %r11;
	@%p5 bra 	$L__BB0_7;
$L__BB0_8:
	setp.eq.s32 	%p6, %r9, 0;
	@%p6 bra 	$L__BB0_18;
	add.s32 	%r58, %r9, -1;
	setp.lt.u32 	%p7, %r58, 7;
	@%p7 bra 	$L__BB0_11;
	add.s32 	%r59, %r15, %r76;
	add.s32 	%r60, %r76, %r16;
	mul.wide.s32 	%rd18, %r59, 4;
	add.s64 	%rd19, %rd2, %rd18;
	ld.global.f32 	%f68, [%rd19];
	mul.wide.s32 	%rd20, %r60, 4;
	add.s64 	%rd21, %rd1, %rd20;
	ld.global.f32 	%f69, [%rd21];
	fma.rn.f32 	%f70, %f68, %f69, %f118;
	ld.global.f32 	%f71, [%rd19+4];
	ld.global.f32 	%f72, [%rd21+4];
	fma.rn.f32 	%f73, %f71, %f72, %f70;
	ld.global.f32 	%f74, [%rd19+8];
	ld.global.f32 	%f75, [%rd21+8];
	fma.rn.f32 	%f76, %f74, %f75, %f73;
	ld.global.f32 	%f77, [%rd19+12];
	ld.global.f32 	%f78, [%rd21+12];
	fma.rn.f32 	%f79, %f77, %f78, %f76;
	ld.global.f32 	%f80, [%rd19+16];
	ld.global.f32 	%f81, [%rd21+16];
	fma.rn.f32 	%f82, %f80, %f81, %f79;
	ld.global.f32 	%f83, [%rd19+20];
	ld.global.f32 	%f84, [%rd21+20];
	fma.rn.f32 	%f85, %f83, %f84, %f82;
	ld.global.f32 	%f86, [%rd19+24];
	ld.global.f32 	%f87, [%rd21+24];
	fma.rn.f32 	%f88, %f86, %f87, %f85;
	ld.global.f32 	%f89, [%rd19+28];
	ld.global.f32 	%f90, [%rd21+28];
	fma.rn.f32 	%f118, %f89, %f90, %f88;
	add.s32 	%r76, %r76, 8;
$L__BB0_11:
	setp.eq.s32 	%p8, %r10, 0;
	@%p8 bra 	$L__BB0_18;
	add.s32 	%r61, %r10, -1;
	setp.lt.u32 	%p9, %r61, 3;
	@%p9 bra 	$L__BB0_14;
	add.s32 	%r62, %r15, %r76;
	add.s32 	%r63, %r76, %r16;
	mul.wide.s32 	%rd22, %r62, 4;
	add.s64 	%rd23, %rd2, %rd22;
	ld.global.f32 	%f92, [%rd23];
	mul.wide.s32 	%rd24, %r63, 4;
	add.s64 	%rd25, %rd1, %rd24;
	ld.global.f32 	%f93, [%rd25];
	fma.rn.f32 	%f94, %f92, %f93, %f118;
	ld.global.f32 	%f95, [%rd23+4];
	ld.global.f32 	%f96, [%rd25+4];
	fma.rn.f32 	%f97, %f95, %f96, %f94;
	ld.global.f32 	%f98, [%rd23+8];
	ld.global.f32 	%f99, [%rd25+8];
	fma.rn.f32 	%f100, %f98, %f99, %f97;
	ld.global.f32 	%f101, [%rd23+12];
	ld.global.f32 	%f102, [%rd25+12];
	fma.rn.f32 	%f118, %f101, %f102, %f100;
	add.s32 	%r76, %r76, 4;
$L__BB0_14:
	setp.eq.s32 	%p10, %r12, 0;
	@%p10 bra 	$L__BB0_18;
	setp.eq.s32 	%p11, %r12, 1;
	add.s32 	%r64, %r15, %r76;
	add.s32 	%r65, %r76, %r16;
	mul.wide.s32 	%rd26, %r64, 4;
	add.s64 	%rd5, %rd2, %rd26;
	ld.global.f32 	%f103, [%rd5];
	mul.wide.s32 	%rd27, %r65, 4;
	add.s64 	%rd6, %rd1, %rd27;
	ld.global.f32 	%f104, [%rd6];
	fma.rn.f32 	%f118, %f103, %f104, %f118;
	@%p11 bra 	$L__BB0_18;
	setp.eq.s32 	%p12, %r12, 2;
	ld.global.f32 	%f105, [%rd5+4];
	ld.global.f32 	%f106, [%rd6+4];
	fma.rn.f32 	%f118, %f105, %f106, %f118;
	@%p12 bra 	$L__BB0_18;
	ld.global.f32 	%f107, [%rd5+8];
	ld.global.f32 	%f108, [%rd6+8];
	fma.rn.f32 	%f118, %f107, %f108, %f118;
$L__BB0_18:
	add.s32 	%r71, %r71, 1;
	setp.ne.s32 	%p13, %r71, %r35;
	@%p13 bra 	$L__BB0_5;
	add.s32 	%r70, %r70, 1;
	setp.ne.s32 	%p14, %r70, %r31;
	@%p14 bra 	$L__BB0_4;
$L__BB0_20:
	ld.param.u64 	%rd31, [_Z14conv2d_forwardPKfS0_S0_Pfiiiiii_param_3];
	mul.lo.s32 	%r66, %r2, %r34;
	mad.lo.s32 	%r67, %r66, %r8, %r5;
	mad.lo.s32 	%r68, %r7, %r6, %r4;
	mad.lo.s32 	%r69, %r67, %r3, %r68;
	cvta.to.global.u64 	%rd28, %rd31;
	mul.wide.s32 	%rd29, %r69, 4;
	add.s64 	%rd30, %rd28, %rd29;
	st.global.f32 	[%rd30], %f118;
$L__BB0_21:
	ret;

}


// ===== COMPILED SASS (sm_100) =====

	.target	sm_100

	.elftype	@"ET_EXEC"


//--------------------- .note.nv.tkinfo           --------------------------
	.section	.note.nv.tkinfo,"",@"SHT_NOTE"
	.sectionflags	@"SHF_NOTE_NV_TKINFO"
	.tkinfo
        /*0018*/ 	.word	0x00000002
        /*0030*/ 	.string	""
        /*0030*/ 	.string	"ptxas"
        /*0030*/ 	.string	"Cuda compilation tools, release 13.0, V13.0.88"
        /*0030*/ 	.string	"Build cuda_13.0.r13.0/compiler.36424714_0"
        /*0030*/ 	.string	"-arch sm_100 -m 64 "



//--------------------- .note.nv.cuinfo           --------------------------
	.section	.note.nv.cuinfo,"",@"SHT_NOTE"
	.sectionflags	@"SHF_NOTE_NV_CUINFO"
        /*0018*/ 	.short	0x0002
        /*001a*/ 	.short	0x0064
        /*001c*/ 	.short	0x0082
	.zero		2


//--------------------- .nv.info                  --------------------------
	.section	.nv.info,"",@"SHT_CUDA_INFO"
	.align	4


	//----- nvinfo : EIATTR_REGCOUNT
	.align		4
        /*0000*/ 	.byte	0x04, 0x2f
        /*0002*/ 	.short	(.L_1 - .L_0)
	.align		4
.L_0:
        /*0004*/ 	.word	index@(_Z14conv2d_forwardPKfS0_S0_Pfiiiiii)
        /*0008*/ 	.word	0x00000020


	//----- nvinfo : EIATTR_FRAME_SIZE
	.align		4
.L_1:
        /*000c*/ 	.byte	0x04, 0x11
        /*000e*/ 	.short	(.L_3 - .L_2)
	.align		4
.L_2:
        /*0010*/ 	.word	index@(_Z14conv2d_forwardPKfS0_S0_Pfiiiiii)
        /*0014*/ 	.word	0x00000000


	//----- nvinfo : EIATTR_MIN_STACK_SIZE
	.align		4
.L_3:
        /*0018*/ 	.byte	0x04, 0x12
        /*001a*/ 	.short	(.L_5 - .L_4)
	.align		4
.L_4:
        /*001c*/ 	.word	index@(_Z14conv2d_forwardPKfS0_S0_Pfiiiiii)
        /*0020*/ 	.word	0x00000000
.L_5:


//--------------------- .nv.compat                --------------------------
	.section	.nv.compat,"",@"SHT_CUDA_COMPAT_INFO"
	.align	4
        /*0000*/ 	.byte	0x02, 0x09, 0x00, 0x00, 0x02, 0x02, 0x01, 0x00, 0x02, 0x05, 0x05, 0x00, 0x03, 0x07, 0x01, 0x01
        /*0010*/ 	.byte	0x02, 0x03, 0x00, 0x00, 0x02, 0x06, 0x01, 0x00, 0x04, 0x0b, 0x08, 0x00, 0x09, 0x00, 0x00, 0x00
        /*0020*/ 	.byte	0x00, 0x00, 0x00, 0x00


//--------------------- .nv.info._Z14conv2d_forwardPKfS0_S0_Pfiiiiii --------------------------
	.section	.nv.info._Z14conv2d_forwardPKfS0_S0_Pfiiiiii,"",@"SHT_CUDA_INFO"
	.sectionflags	@""
	.align	4


	//----- nvinfo : EIATTR_CUDA_API_VERSION
	.align		4
        /*0000*/ 	.byte	0x04, 0x37
        /*0002*/ 	.short	(.L_7 - .L_6)
.L_6:
        /*0004*/ 	.word	0x00000082


	//----- nvinfo : EIATTR_KPARAM_INFO
	.align		4
.L_7:
        /*0008*/ 	.byte	0x04, 0x17
        /*000a*/ 	.short	(.L_9 - .L_8)
.L_8:
        /*000c*/ 	.word	0x00000000
        /*0010*/ 	.short	0x0009
        /*0012*/ 	.short	0x0034
        /*0014*/ 	.byte	0x00, 0xf0, 0x11, 0x00


	//----- nvinfo : EIATTR_KPARAM_INFO
	.align		4
.L_9:
        /*0018*/ 	.byte	0x04, 0x17
        /*001a*/ 	.short	(.L_11 - .L_10)
.L_10:
        /*001c*/ 	.word	0x00000000
        /*0020*/ 	.short	0x0008
        /*0022*/ 	.short	0x0030
        /*0024*/ 	.byte	0x00, 0xf0, 0x11, 0x00


	//----- nvinfo : EIATTR_KPARAM_INFO
	.align		4
.L_11:
        /*0028*/ 	.byte	0x04, 0x17
        /*002a*/ 	.short	(.L_13 - .L_12)
.L_12:
        /*002c*/ 	.word	0x00000000
        /*0030*/ 	.short	0x0007
        /*0032*/ 	.short	0x002c
        /*0034*/ 	.byte	0x00, 0xf0, 0x11, 0x00


	//----- nvinfo : EIATTR_KPARAM_INFO
	.align		4
.L_13:
        /*0038*/ 	.byte	0x04, 0x17
        /*003a*/ 	.short	(.L_15 - .L_14)
.L_14:
        /*003c*/ 	.word	0x00000000
        /*0040*/ 	.short	0x0006
        /*0042*/ 	.short	0x0028
        /*0044*/ 	.byte	0x00, 0xf0, 0x11, 0x00


	//----- nvinfo : EIATTR_KPARAM_INFO
	.align		4
.L_15:
        /*0048*/ 	.byte	0x04, 0x17
        /*004a*/ 	.short	(.L_17 - .L_16)
.L_16:
        /*004c*/ 	.word	0x00000000
        /*0050*/ 	.short	0x0005
        /*0052*/ 	.short	0x0024
        /*0054*/ 	.byte	0x00, 0xf0, 0x11, 0x00


	//----- nvinfo : EIATTR_KPARAM_INFO
	.align		4
.L_17:
        /*0058*/ 	.byte	0x04, 0x17
        /*005a*/ 	.short	(.L_19 - .L_18)
.L_18:
        /*005c*/ 	.word	0x00000000
        /*0060*/ 	.short	0x0004
        /*0062*/ 	.short	0x0020
        /*0064*/ 	.byte	0x00, 0xf0, 0x11, 0x00


	//----- nvinfo : EIATTR_KPARAM_INFO
	.align		4
.L_19:
        /*0068*/ 	.byte	0x04, 0x17
        /*006a*/ 	.short	(.L_21 - .L_20)
.L_20:
        /*006c*/ 	.word	0x00000000
        /*0070*/ 	.short	0x0003
        /*0072*/ 	.short	0x0018
        /*0074*/ 	.byte	0x00, 0xf5, 0x21, 0x00


	//----- nvinfo : EIATTR_KPARAM_INFO
	.align		4
.L_21:
        /*0078*/ 	.byte	0x04, 0x17
        /*007a*/ 	.short	(.L_23 - .L_22)
.L_22:
        /*007c*/ 	.word	0x00000000
        /*0080*/ 	.short	0x0002
        /*0082*/ 	.short	0x0010
        /*0084*/ 	.byte	0x00, 0xf5, 0x21, 0x00


	//----- nvinfo : EIATTR_KPARAM_INFO
	.align		4
.L_23:
        /*0088*/ 	.byte	0x04, 0x17
        /*008a*/ 	.short	(.L_25 - .L_24)
.L_24:
        /*008c*/ 	.word	0x00000000
        /*0090*/ 	.short	0x0001
        /*0092*/ 	.short	0x0008
        /*0094*/ 	.byte	0x00, 0xf5, 0x21, 0x00


	//----- nvinfo : EIATTR_KPARAM_INFO
	.align		4
.L_25:
        /*0098*/ 	.byte	0x04, 0x17
        /*009a*/ 	.short	(.L_27 - .L_26)
.L_26:
        /*009c*/ 	.word	0x00000000
        /*00a0*/ 	.short	0x0000
        /*00a2*/ 	.short	0x0000
        /*00a4*/ 	.byte	0x00, 0xf5, 0x21, 0x00


	//----- nvinfo : EIATTR_SPARSE_MMA_MASK
	.align		4
.L_27:
        /*00a8*/ 	.byte	0x03, 0x50
        /*00aa*/ 	.short	0x0000


	//----- nvinfo : EIATTR_MAXREG_COUNT
	.align		4
        /*00ac*/ 	.byte	0x03, 0x1b
        /*00ae*/ 	.short	0x00ff


	//----- nvinfo : EIATTR_MERCURY_ISA_VERSION
	.align		4
        /*00b0*/ 	.byte	0x03, 0x5f
        /*00b2*/ 	.short	0x0101


	//----- nvinfo : EIATTR_VRC_CTA_INIT_COUNT
	.align		4
        /*00b4*/ 	.byte	0x02, 0x4a
	.zero		1
	.zero		1


	//----- nvinfo : EIATTR_EXIT_INSTR_OFFSETS
	.align		4
        /*00b8*/ 	.byte	0x04, 0x1c
        /*00ba*/ 	.short	(.L_29 - .L_28)


	//   ....[0]....
.L_28:
        /*00bc*/ 	.word	0x000000e0


	//   ....[1]....
        /*00c0*/ 	.word	0x00001480


	//----- nvinfo : EIATTR_CBANK_PARAM_SIZE
	.align		4
.L_29:
        /*00c4*/ 	.byte	0x03, 0x19
        /*00c6*/ 	.short	0x0038


	//----- nvinfo : EIATTR_PARAM_CBANK
	.align		4
        /*00c8*/ 	.byte	0x04, 0x0a
        /*00ca*/ 	.short	(.L_31 - .L_30)
	.align		4
.L_30:
        /*00cc*/ 	.word	index@(.nv.constant0._Z14conv2d_forwardPKfS0_S0_Pfiiiiii)
        /*00d0*/ 	.short	0x0380
        /*00d2*/ 	.short	0x0038


	//----- nvinfo : EIATTR_SW_WAR
	.align		4
.L_31:
        /*00d4*/ 	.byte	0x04, 0x36
        /*00d6*/ 	.short	(.L_33 - .L_32)
.L_32:
        /*00d8*/ 	.word	0x00000008
.L_33:


//--------------------- .nv.callgraph             --------------------------
	.section	.nv.callgraph,"",@"SHT_CUDA_CALLGRAPH"
	.align	4
	.sectionentsize	8
	.align		4
        /*0000*/ 	.word	0x00000000
	.align		4
        /*0004*/ 	.word	0xffffffff
	.align		4
        /*0008*/ 	.word	0x00000000
	.align		4
        /*000c*/ 	.word	0xfffffffe
	.align		4
        /*0010*/ 	.word	0x00000000
	.align		4
        /*0014*/ 	.word	0xfffffffd
	.align		4
        /*0018*/ 	.word	0x00000000
	.align		4
        /*001c*/ 	.word	0xfffffffc


//--------------------- .text._Z14conv2d_forwardPKfS0_S0_Pfiiiiii --------------------------
	.section	.text._Z14conv2d_forwardPKfS0_S0_Pfiiiiii,"ax",@progbits
	.align	128
        .global         _Z14conv2d_forwardPKfS0_S0_Pfiiiiii
        .type           _Z14conv2d_forwardPKfS0_S0_Pfiiiiii,@function
        .size           _Z14conv2d_forwardPKfS0_S0_Pfiiiiii,(.L_x_9 - _Z14conv2d_forwardPKfS0_S0_Pfiiiiii)
        .other          _Z14conv2d_forwardPKfS0_S0_Pfiiiiii,@"STO_CUDA_ENTRY STV_DEFAULT"
_Z14conv2d_forwardPKfS0_S0_Pfiiiiii:
.text._Z14conv2d_forwardPKfS0_S0_Pfiiiiii:
[----:B------:R-:W-:Y:S08]  /*0000*/  LDC R1, c[0x0][0x37c] ;  /* 0x0000df00ff017b82 */ /* 0x000ff00000000800 */
[----:B------:R-:W0:Y:S01]  /*0010*/  LDC.64 R10, c[0x0][0x3b0] ;  /* 0x0000ec00ff0a7b82 */ /* 0x000e220000000a00 */
[----:B------:R-:W1:Y:S01]  /*0020*/  S2R R4, SR_TID.X ;  /* 0x0000000000047919 */ /* 0x000e620000002100 */
[----:B------:R-:W0:Y:S01]  /*0030*/  LDCU.64 UR6, c[0x0][0x3a8] ;  /* 0x00007500ff0677ac */ /* 0x000e220008000a00 */
[----:B------:R-:W2:Y:S05]  /*0040*/  LDCU UR5, c[0x0][0x3a0] ;  /* 0x00007400ff0577ac */ /* 0x000eaa0008000800 */
[----:B------:R-:W1:Y:S08]  /*0050*/  S2UR UR4, SR_CTAID.X ;  /* 0x00000000000479c3 */ /* 0x000e700000002500 */
[----:B------:R-:W1:Y:S01]  /*0060*/  LDC R9, c[0x0][0x360] ;  /* 0x0000d800ff097b82 */ /* 0x000e620000000800 */
[C---:B0-----:R-:W-:Y:S01]  /*0070*/  IADD3 R3, PT, PT, -R11.reuse, UR6, RZ ;  /* 0x000000060b037c10 */ /* 0x041fe2000fffe1ff */
[----:B--2---:R-:W-:Y:S01]  /*0080*/  IMAD R2, R10, UR5, RZ ;  /* 0x000000050a027c24 */ /* 0x004fe2000f8e02ff */
[----:B------:R-:W-:-:S03]  /*0090*/  IADD3 R0, PT, PT, -R11, UR7, RZ ;  /* 0x000000070b007c10 */ /* 0x000fc6000fffe1ff */
[----:B------:R-:W-:-:S04]  /*00a0*/  IMAD R5, R3, R2, R2 ;  /* 0x0000000203057224 */ /* 0x000fc800078e0202 */
[----:B------:R-:W-:Y:S02]  /*00b0*/  IMAD R2, R0, R5, R5 ;  /* 0x0000000500027224 */ /* 0x000fe400078e0205 */
[----:B-1----:R-:W-:-:S05]  /*00c0*/  IMAD R9, R9, UR4, R4 ;  /* 0x0000000409097c24 */ /* 0x002fca000f8e0204 */
[----:B------:R-:W-:-:S13]  /*00d0*/  ISETP.GE.AND P0, PT, R9, R2, PT ;  /* 0x000000020900720c */ /* 0x000fda0003f06270 */
[----:B------:R-:W-:Y:S05]  /*00e0*/  @P0 EXIT ;  /* 0x000000000000094d */ /* 0x000fea0003800000 */
[----:B------:R-:W-:Y:S01]  /*00f0*/  IADD3 R0, PT, PT, R0, 0x1, RZ ;  /* 0x0000000100007810 */ /* 0x000fe20007ffe0ff */
[----:B------:R-:W-:Y:S01]  /*0100*/  VIADD R3, R3, 0x1 ;  /* 0x0000000103037836 */ /* 0x000fe20000000000 */
[----:B------:R-:W-:Y:S01]  /*0110*/  IABS R8, R10 ;  /* 0x0000000a00087213 */ /* 0x000fe20000000000 */
[----:B------:R-:W0:Y:S01]  /*0120*/  LDC.64 R18, c[0x0][0x390] ;  /* 0x0000e400ff127b82 */ /* 0x000e220000000a00 */
[----:B------:R-:W1:Y:S01]  /*0130*/  LDCU.64 UR10, c[0x0][0x358] ;  /* 0x00006b00ff0a77ac */ /* 0x000e620008000a00 */
[----:B------:R-:W-:-:S05]  /*0140*/  IMAD R5, R0, R3, RZ ;  /* 0x0000000300057224 */ /* 0x000fca00078e02ff */
[-C--:B------:R-:W-:Y:S02]  /*0150*/  IABS R15, R5.reuse ;  /* 0x00000005000f7213 */ /* 0x080fe40000000000 */
[----:B------:R-:W-:Y:S02]  /*0160*/  IABS R12, R5 ;  /* 0x00000005000c7213 */ /* 0x000fe40000000000 */
[----:B------:R-:W2:Y:S08]  /*0170*/  I2F.RP R4, R15 ;  /* 0x0000000f00047306 */ /* 0x000eb00000209400 */
[----:B--2---:R-:W2:Y:S02]  /*0180*/  MUFU.RCP R4, R4 ;  /* 0x0000000400047308 */ /* 0x004ea40000001000 */
[----:B--2---:R-:W-:-:S02]  /*0190*/  IADD3 R6, PT, PT, R4, 0xffffffe, RZ ;  /* 0x0ffffffe04067810 */ /* 0x004fc40007ffe0ff */
[----:B------:R-:W-:-:S04]  /*01a0*/  IABS R4, R9 ;  /* 0x0000000900047213 */ /* 0x000fc80000000000 */
[----:B------:R2:W3:Y:S02]  /*01b0*/  F2I.FTZ.U32.TRUNC.NTZ R7, R6 ;  /* 0x0000000600077305 */ /* 0x0004e4000021f000 */
[----:B--2---:R-:W-:Y:S02]  /*01c0*/  IMAD.MOV.U32 R6, RZ, RZ, RZ ;  /* 0x000000ffff067224 */ /* 0x004fe400078e00ff */
[----:B---3--:R-:W-:-:S04]  /*01d0*/  IMAD.MOV R2, RZ, RZ, -R7 ;  /* 0x000000ffff027224 */ /* 0x008fc800078e0a07 */
[----:B------:R-:W-:Y:S01]  /*01e0*/  IMAD R13, R2, R15, RZ ;  /* 0x0000000f020d7224 */ /* 0x000fe200078e02ff */
[----:B------:R-:W-:-:S03]  /*01f0*/  MOV R2, R8 ;  /* 0x0000000800027202 */ /* 0x000fc60000000f00 */
[----:B------:R-:W-:Y:S01]  /*0200*/  IMAD.HI.U32 R7, R7, R13, R6 ;  /* 0x0000000d07077227 */ /* 0x000fe200078e0006 */
[----:B------:R-:W2:Y:S01]  /*0210*/  I2F.RP R8, R2 ;  /* 0x0000000200087306 */ /* 0x000ea20000209400 */
[----:B------:R-:W-:-:S04]  /*0220*/  IADD3 R6, PT, PT, RZ, -R12, RZ ;  /* 0x8000000cff067210 */ /* 0x000fc80007ffe0ff */
[----:B------:R-:W-:-:S04]  /*0230*/  IMAD.HI.U32 R13, R7, R4, RZ ;  /* 0x00000004070d7227 */ /* 0x000fc800078e00ff */
[----:B------:R-:W-:-:S05]  /*0240*/  IMAD R6, R13, R6, R4 ;  /* 0x000000060d067224 */ /* 0x000fca00078e0204 */
[----:B------:R-:W-:Y:S01]  /*0250*/  ISETP.GT.U32.AND P1, PT, R15, R6, PT ;  /* 0x000000060f00720c */ /* 0x000fe20003f24070 */
[----:B--2---:R-:W2:-:S12]  /*0260*/  MUFU.RCP R8, R8 ;  /* 0x0000000800087308 */ /* 0x004e980000001000 */
[----:B------:R-:W-:Y:S02]  /*0270*/  @!P1 IMAD.IADD R6, R6, 0x1, -R15 ;  /* 0x0000000106069824 */ /* 0x000fe400078e0a0f */
[----:B------:R-:W-:Y:S01]  /*0280*/  @!P1 VIADD R13, R13, 0x1 ;  /* 0x000000010d0d9836 */ /* 0x000fe20000000000 */
[----:B------:R-:W-:Y:S02]  /*0290*/  ISETP.NE.AND P1, PT, R5, RZ, PT ;  /* 0x000000ff0500720c */ /* 0x000fe40003f25270 */
[----:B--2---:R-:W-:Y:S02]  /*02a0*/  IADD3 R7, PT, PT, R8, 0xffffffe, RZ ;  /* 0x0ffffffe08077810 */ /* 0x004fe40007ffe0ff */
[----:B------:R-:W-:Y:S02]  /*02b0*/  ISETP.GE.U32.AND P0, PT, R6, R15, PT ;  /* 0x0000000f0600720c */ /* 0x000fe40003f06070 */
[----:B------:R-:W-:Y:S02]  /*02c0*/  LOP3.LUT R6, R9, R5, RZ, 0x3c, !PT ;  /* 0x0000000509067212 */ /* 0x000fe400078e3cff */
[----:B------:R-:W2:Y:S02]  /*02d0*/  F2I.FTZ.U32.TRUNC.NTZ R7, R7 ;  /* 0x0000000700077305 */ /* 0x000ea4000021f000 */
[----:B------:R-:W-:Y:S01]  /*02e0*/  ISETP.GE.AND P2, PT, R6, RZ, PT ;  /* 0x000000ff0600720c */ /* 0x000fe20003f46270 */
[----:B------:R-:W-:-:S06]  /*02f0*/  IMAD.MOV.U32 R6, RZ, RZ, RZ ;  /* 0x000000ffff067224 */ /* 0x000fcc00078e00ff */
[----:B------:R-:W-:Y:S01]  /*0300*/  @P0 IADD3 R13, PT, PT, R13, 0x1, RZ ;  /* 0x000000010d0d0810 */ /* 0x000fe20007ffe0ff */
[----:B--2---:R-:W-:-:S05]  /*0310*/  IMAD.MOV R15, RZ, RZ, -R7 ;  /* 0x000000ffff0f7224 */ /* 0x004fca00078e0a07 */
[----:B------:R-:W-:Y:S02]  /*0320*/  @!P2 IADD3 R13, PT, PT, -R13, RZ, RZ ;  /* 0x000000ff0d0da210 */ /* 0x000fe40007ffe1ff */
[----:B------:R-:W-:Y:S01]  /*0330*/  @!P1 LOP3.LUT R13, RZ, R5, RZ, 0x33, !PT ;  /* 0x00000005ff0d9212 */ /* 0x000fe200078e33ff */
[----:B------:R-:W-:-:S03]  /*0340*/  IMAD R15, R15, R2, RZ ;  /* 0x000000020f0f7224 */ /* 0x000fc600078e02ff */
[----:B------:R-:W-:Y:S01]  /*0350*/  IABS R8, R13 ;  /* 0x0000000d00087213 */ /* 0x000fe20000000000 */
[----:B------:R-:W-:Y:S01]  /*0360*/  IMAD.HI.U32 R6, R7, R15, R6 ;  /* 0x0000000f07067227 */ /* 0x000fe200078e0006 */
[----:B------:R-:W-:Y:S02]  /*0370*/  IABS R12, R0 ;  /* 0x00000000000c7213 */ /* 0x000fe40000000000 */
[----:B------:R-:W-:Y:S02]  /*0380*/  MOV R7, R8 ;  /* 0x0000000800077202 */ /* 0x000fe40000000f00 */
[----:B------:R-:W-:-:S03]  /*0390*/  ISETP.GE.AND P2, PT, R13, RZ, PT ;  /* 0x000000ff0d00720c */ /* 0x000fc60003f46270 */
[----:B------:R-:W-:-:S04]  /*03a0*/  IMAD.HI.U32 R6, R6, R7, RZ ;  /* 0x0000000706067227 */ /* 0x000fc800078e00ff */
[----:B------:R-:W-:-:S04]  /*03b0*/  IMAD.MOV R6, RZ, RZ, -R6 ;  /* 0x000000ffff067224 */ /* 0x000fc800078e0a06 */
[C---:B------:R-:W-:Y:S01]  /*03c0*/  IMAD R7, R2.reuse, R6, R7 ;  /* 0x0000000602077224 */ /* 0x040fe200078e0207 */
[----:B------:R-:W2:Y:S04]  /*03d0*/  I2F.RP R13, R12 ;  /* 0x0000000c000d7306 */ /* 0x000ea80000209400 */
[----:B------:R-:W-:-:S04]  /*03e0*/  ISETP.GT.U32.AND P0, PT, R2, R7, PT ;  /* 0x000000070200720c */ /* 0x000fc80003f04070 */
[----:B--2---:R-:W2:Y:S09]  /*03f0*/  MUFU.RCP R13, R13 ;  /* 0x0000000d000d7308 */ /* 0x004eb20000001000 */
[----:B------:R-:W-:Y:S02]  /*0400*/  @!P0 IADD3 R7, PT, PT, R7, -R2, RZ ;  /* 0x8000000207078210 */ /* 0x000fe40007ffe0ff */
[----:B------:R-:W-:-:S02]  /*0410*/  ISETP.NE.AND P0, PT, R10, RZ, PT ;  /* 0x000000ff0a00720c */ /* 0x000fc40003f05270 */
[----:B------:R-:W-:Y:S02]  /*0420*/  ISETP.GT.U32.AND P1, PT, R2, R7, PT ;  /* 0x000000070200720c */ /* 0x000fe40003f24070 */
[----:B--2---:R-:W-:-:S11]  /*0430*/  IADD3 R6, PT, PT, R13, 0xffffffe, RZ ;  /* 0x0ffffffe0d067810 */ /* 0x004fd60007ffe0ff */
[----:B------:R-:W-:-:S05]  /*0440*/  @!P1 IADD3 R7, PT, PT, R7, -R2, RZ ;  /* 0x8000000207079210 */ /* 0x000fca0007ffe0ff */
[----:B------:R-:W-:Y:S02]  /*0450*/  IMAD.MOV.U32 R2, RZ, RZ, R7 ;  /* 0x000000ffff027224 */ /* 0x000fe400078e0007 */
[----:B------:R2:W3:Y:S01]  /*0460*/  F2I.FTZ.U32.TRUNC.NTZ R7, R6 ;  /* 0x0000000600077305 */ /* 0x0004e2000021f000 */
[----:B------:R-:W-:Y:S02]  /*0470*/  IABS R8, R3 ;  /* 0x0000000300087213 */ /* 0x000fe40000000000 */
[----:B------:R-:W-:Y:S02]  /*0480*/  @!P2 IADD3 R2, PT, PT, -R2, RZ, RZ ;  /* 0x000000ff0202a210 */ /* 0x000fe40007ffe1ff */
[-C--:B------:R-:W-:Y:S01]  /*0490*/  @!P0 LOP3.LUT R2, RZ, R10.reuse, RZ, 0x33, !PT ;  /* 0x0000000aff028212 */ /* 0x080fe200078e33ff */
[----:B------:R-:W-:Y:S02]  /*04a0*/  IMAD R10, R5, R10, RZ ;  /* 0x0000000a050a7224 */ /* 0x000fe400078e02ff */
[----:B------:R-:W4:Y:S01]  /*04b0*/  I2F.RP R16, R8 ;  /* 0x0000000800107306 */ /* 0x000f220000209400 */
[----:B--2---:R-:W-:-:S02]  /*04c0*/  HFMA2 R6, -RZ, RZ, 0, 0 ;  /* 0x00000000ff067431 */ /* 0x004fc400000001ff */
[----:B0-----:R-:W-:Y:S01]  /*04d0*/  IMAD.WIDE R18, R2, 0x4, R18 ;  /* 0x0000000402127825 */ /* 0x001fe200078e0212 */
[----:B------:R-:W-:-:S03]  /*04e0*/  IABS R14, R10 ;  /* 0x0000000a000e7213 */ /* 0x000fc60000000000 */
[--C-:B---3--:R-:W-:Y:S01]  /*04f0*/  IMAD.MOV R15, RZ, RZ, -R7.reuse ;  /* 0x000000ffff0f7224 */ /* 0x108fe200078e0a07 */
[----:B------:R-:W0:Y:S01]  /*0500*/  I2F.RP R17, R14 ;  /* 0x0000000e00117306 */ /* 0x000e220000209400 */
[----:B-1----:R1:W5:Y:S01]  /*0510*/  LDG.E R18, desc[UR10][R18.64] ;  /* 0x0000000a12127981 */ /* 0x002362000c1e1900 */
[----:B------:R-:W-:Y:S01]  /*0520*/  ISETP.NE.AND P3, PT, R3, RZ, PT ;  /* 0x000000ff0300720c */ /* 0x000fe20003f65270 */
[----:B------:R-:W-:Y:S01]  /*0530*/  IMAD R13, R15, R12, RZ ;  /* 0x0000000c0f0d7224 */ /* 0x000fe200078e02ff */
[-C--:B------:R-:W-:Y:S02]  /*0540*/  IABS R15, R0.reuse ;  /* 0x00000000000f7213 */ /* 0x080fe40000000000 */
[----:B------:R-:W-:Y:S01]  /*0550*/  ISETP.NE.AND P4, PT, R10, RZ, PT ;  /* 0x000000ff0a00720c */ /* 0x000fe20003f85270 */
[----:B------:R-:W-:Y:S01]  /*0560*/  IMAD.HI.U32 R7, R7, R13, R6 ;  /* 0x0000000d07077227 */ /* 0x000fe200078e0006 */
[----:B------:R-:W-:Y:S01]  /*0570*/  IADD3 R13, PT, PT, RZ, -R15, RZ ;  /* 0x8000000fff0d7210 */ /* 0x000fe20007ffe0ff */
[----:B----4-:R-:W2:Y:S01]  /*0580*/  MUFU.RCP R16, R16 ;  /* 0x0000001000107308 */ /* 0x010ea20000001000 */
[----:B------:R-:W-:-:S03]  /*0590*/  LOP3.LUT R6, R9, R0, RZ, 0x3c, !PT ;  /* 0x0000000009067212 */ /* 0x000fc600078e3cff */
[----:B------:R-:W-:Y:S01]  /*05a0*/  IMAD.HI.U32 R15, R7, R4, RZ ;  /* 0x00000004070f7227 */ /* 0x000fe200078e00ff */
[----:B------:R-:W-:Y:S02]  /*05b0*/  ISETP.GE.AND P2, PT, R6, RZ, PT ;  /* 0x000000ff0600720c */ /* 0x000fe40003f46270 */
[----:B------:R-:W-:Y:S01]  /*05c0*/  MOV R6, RZ ;  /* 0x000000ff00067202 */ /* 0x000fe20000000f00 */
[----:B------:R-:W-:Y:S01]  /*05d0*/  IMAD R13, R15, R13, R4 ;  /* 0x0000000d0f0d7224 */ /* 0x000fe200078e0204 */
[----:B0-----:R-:W1:Y:S04]  /*05e0*/  MUFU.RCP R17, R17 ;  /* 0x0000001100117308 */ /* 0x001e680000001000 */
[----:B------:R-:W-:Y:S01]  /*05f0*/  ISETP.GT.U32.AND P1, PT, R12, R13, PT ;  /* 0x0000000d0c00720c */ /* 0x000fe20003f24070 */
[----:B--2---:R-:W-:-:S06]  /*0600*/  VIADD R7, R16, 0xffffffe ;  /* 0x0ffffffe10077836 */ /* 0x004fcc0000000000 */
[----:B------:R-:W0:Y:S06]  /*0610*/  F2I.FTZ.U32.TRUNC.NTZ R7, R7 ;  /* 0x0000000700077305 */ /* 0x000e2c000021f000 */
[-C--:B------:R-:W-:Y:S01]  /*0620*/  @!P1 IADD3 R13, PT, PT, R13, -R12.reuse, RZ ;  /* 0x8000000c0d0d9210 */ /* 0x080fe20007ffe0ff */
[----:B------:R-:W-:Y:S01]  /*0630*/  @!P1 VIADD R15, R15, 0x1 ;  /* 0x000000010f0f9836 */ /* 0x000fe20000000000 */
[----:B-1----:R-:W-:Y:S02]  /*0640*/  IADD3 R19, PT, PT, R17, 0xffffffe, RZ ;  /* 0x0ffffffe11137810 */ /* 0x002fe40007ffe0ff */
[----:B------:R-:W-:Y:S01]  /*0650*/  ISETP.GE.U32.AND P0, PT, R13, R12, PT ;  /* 0x0000000c0d00720c */ /* 0x000fe20003f06070 */
[----:B------:R-:W-:Y:S01]  /*0660*/  IMAD.MOV.U32 R12, RZ, RZ, RZ ;  /* 0x000000ffff0c7224 */ /* 0x000fe200078e00ff */
[----:B------:R-:W1:Y:S01]  /*0670*/  F2I.FTZ.U32.TRUNC.NTZ R13, R19 ;  /* 0x00000013000d7305 */ /* 0x000e62000021f000 */
[----:B------:R-:W-:-:S02]  /*0680*/  ISETP.NE.AND P1, PT, R0, RZ, PT ;  /* 0x000000ff0000720c */ /* 0x000fc40003f25270 */
[----:B0-----:R-:W-:-:S08]  /*0690*/  IADD3 R17, PT, PT, RZ, -R7, RZ ;  /* 0x80000007ff117210 */ /* 0x001fd00007ffe0ff */
[----:B------:R-:W-:Y:S01]  /*06a0*/  @P0 IADD3 R15, PT, PT, R15, 0x1, RZ ;  /* 0x000000010f0f0810 */ /* 0x000fe20007ffe0ff */
[----:B------:R-:W-:Y:S02]  /*06b0*/  IMAD R17, R17, R8, RZ ;  /* 0x0000000811117224 */ /* 0x000fe400078e02ff */
[----:B-1----:R-:W-:Y:S01]  /*06c0*/  IMAD.MOV R19, RZ, RZ, -R13 ;  /* 0x000000ffff137224 */ /* 0x002fe200078e0a0d */
[----:B------:R-:W-:Y:S01]  /*06d0*/  @!P2 IADD3 R15, PT, PT, -R15, RZ, RZ ;  /* 0x000000ff0f0fa210 */ /* 0x000fe20007ffe1ff */
[----:B------:R-:W-:Y:S01]  /*06e0*/  IMAD.HI.U32 R6, R7, R17, R6 ;  /* 0x0000001107067227 */ /* 0x000fe200078e0006 */
[----:B------:R-:W-:Y:S02]  /*06f0*/  @!P1 LOP3.LUT R15, RZ, R0, RZ, 0x33, !PT ;  /* 0x00000000ff0f9212 */ /* 0x000fe400078e33ff */
[----:B------:R-:W-:Y:S01]  /*0700*/  IABS R17, R3 ;  /* 0x0000000300117213 */ /* 0x000fe20000000000 */
[----:B------:R-:W-:Y:S01]  /*0710*/  IMAD R7, R19, R14, RZ ;  /* 0x0000000e13077224 */ /* 0x000fe200078e02ff */
[----:B------:R-:W-:-:S02]  /*0720*/  IABS R16, R15 ;  /* 0x0000000f00107213 */ /* 0x000fc40000000000 */
[----:B------:R-:W-:Y:S01]  /*0730*/  IABS R19, R10 ;  /* 0x0000000a00137213 */ /* 0x000fe20000000000 */
[----:B------:R-:W-:Y:S01]  /*0740*/  IMAD.HI.U32 R13, R13, R7, R12 ;  /* 0x000000070d0d7227 */ /* 0x000fe200078e000c */
[----:B------:R-:W-:Y:S02]  /*0750*/  IADD3 R12, PT, PT, RZ, -R17, RZ ;  /* 0x80000011ff0c7210 */ /* 0x000fe40007ffe0ff */
[----:B------:R-:W-:Y:S01]  /*0760*/  IADD3 R17, PT, PT, RZ, -R19, RZ ;  /* 0x80000013ff117210 */ /* 0x000fe20007ffe0ff */
[----:B------:R-:W-:Y:S02]  /*0770*/  IMAD.MOV.U32 R7, RZ, RZ, R16 ;  /* 0x000000ffff077224 */ /* 0x000fe400078e0010 */
[----:B------:R-:W-:-:S04]  /*0780*/  IMAD.HI.U32 R13, R13, R4, RZ ;  /* 0x000000040d0d7227 */ /* 0x000fc800078e00ff */
[----:B------:R-:W-:-:S04]  /*0790*/  IMAD.HI.U32 R6, R6, R7, RZ ;  /* 0x0000000706067227 */ /* 0x000fc800078e00ff */
[----:B------:R-:W-:Y:S01]  /*07a0*/  IMAD R17, R13, R17, R4 ;  /* 0x000000110d117224 */ /* 0x000fe200078e0204 */
[----:B------:R-:W-:Y:S01]  /*07b0*/  LOP3.LUT R4, R9, R10, RZ, 0x3c, !PT ;  /* 0x0000000a09047212 */ /* 0x000fe200078e3cff */
[----:B------:R-:W-:Y:S02]  /*07c0*/  IMAD R7, R6, R12, R7 ;  /* 0x0000000c06077224 */ /* 0x000fe400078e0207 */
[----:B------:R-:W0:Y:S01]  /*07d0*/  LDC R12, c[0x0][0x3a4] ;  /* 0x0000e900ff0c7b82 */ /* 0x000e220000000800 */
[----:B------:R-:W-:Y:S02]  /*07e0*/  ISETP.GT.U32.AND P2, PT, R14, R17, PT ;  /* 0x000000110e00720c */ /* 0x000fe40003f44070 */
[----:B------:R-:W-:Y:S02]  /*07f0*/  ISETP.GT.U32.AND P0, PT, R8, R7, PT ;  /* 0x000000070800720c */ /* 0x000fe40003f04070 */
[----:B------:R-:W-:-:S09]  /*0800*/  ISETP.GE.AND P1, PT, R4, RZ, PT ;  /* 0x000000ff0400720c */ /* 0x000fd20003f26270 */
[----:B------:R-:W-:Y:S01]  /*0810*/  @!P2 IADD3 R17, PT, PT, R17, -R14, RZ ;  /* 0x8000000e1111a210 */ /* 0x000fe20007ffe0ff */
[----:B------:R-:W-:Y:S01]  /*0820*/  @!P2 VIADD R13, R13, 0x1 ;  /* 0x000000010d0da836 */ /* 0x000fe20000000000 */
[----:B------:R-:W-:Y:S02]  /*0830*/  @!P0 IADD3 R7, PT, PT, R7, -R8, RZ ;  /* 0x8000000807078210 */ /* 0x000fe40007ffe0ff */
[----:B------:R-:W-:Y:S02]  /*0840*/  ISETP.GE.U32.AND P0, PT, R17, R14, PT ;  /* 0x0000000e1100720c */ /* 0x000fe40003f06070 */
[----:B------:R-:W-:Y:S02]  /*0850*/  ISETP.GT.U32.AND P5, PT, R8, R7, PT ;  /* 0x000000070800720c */ /* 0x000fe40003fa4070 */
[----:B------:R-:W-:-:S09]  /*0860*/  ISETP.GE.AND P2, PT, R15, RZ, PT ;  /* 0x000000ff0f00720c */ /* 0x000fd20003f46270 */
[----:B------:R-:W-:Y:S02]  /*0870*/  @P0 IADD3 R13, PT, PT, R13, 0x1, RZ ;  /* 0x000000010d0d0810 */ /* 0x000fe40007ffe0ff */
[----:B------:R-:W-:Y:S02]  /*0880*/  ISETP.GE.AND P0, PT, R11, 0x1, PT ;  /* 0x000000010b00780c */ /* 0x000fe40003f06270 */
[----:B------:R-:W-:Y:S01]  /*0890*/  @!P5 IADD3 R7, PT, PT, R7, -R8, RZ ;  /* 0x800000080707d210 */ /* 0x000fe20007ffe0ff */
[----:B------:R-:W-:Y:S01]  /*08a0*/  IMAD.MOV.U32 R6, RZ, RZ, R13 ;  /* 0x000000ffff067224 */ /* 0x000fe200078e000d */
[----:B0-----:R-:W-:Y:S02]  /*08b0*/  ISETP.LT.OR P0, PT, R12, 0x1, !P0 ;  /* 0x000000010c00780c */ /* 0x001fe40004701670 */
[----:B------:R-:W-:Y:S01]  /*08c0*/  IADD3 R8, PT, PT, -R15, RZ, RZ ;  /* 0x000000ff0f087210 */ /* 0x000fe20007ffe1ff */
[----:B------:R-:W-:Y:S01]  /*08d0*/  @!P2 IMAD.MOV R7, RZ, RZ, -R7 ;  /* 0x000000ffff07a224 */ /* 0x000fe200078e0a07 */
[----:B------:R-:W-:-:S02]  /*08e0*/  @!P1 IADD3 R6, PT, PT, -R6, RZ, RZ ;  /* 0x000000ff06069210 */ /* 0x000fc40007ffe1ff */
[----:B------:R-:W-:Y:S01]  /*08f0*/  @!P4 LOP3.LUT R6, RZ, R10, RZ, 0x33, !PT ;  /* 0x0000000aff06c212 */ /* 0x000fe200078e33ff */
[----:B------:R-:W-:Y:S01]  /*0900*/  IMAD R8, R0, R8, R9 ;  /* 0x0000000800087224 */ /* 0x000fe200078e0209 */
[----:B------:R-:W-:-:S05]  /*0910*/  @!P3 LOP3.LUT R7, RZ, R3, RZ, 0x33, !PT ;  /* 0x00000003ff07b212 */ /* 0x000fca00078e33ff */
[----:B------:R-:W-:Y:S05]  /*0920*/  @P0 BRA `(.L_x_0) ;  /* 0x0000000800b40947 */ /* 0x000fea0003800000 */
[----:B------:R-:W0:Y:S01]  /*0930*/  LDCU.128 UR4, c[0x0][0x380] ;  /* 0x00007000ff0477ac */ /* 0x000e220008000c00 */
[C---:B------:R-:W-:Y:S02]  /*0940*/  LOP3.LUT R9, R11.reuse, 0xf, RZ, 0xc0, !PT ;  /* 0x0000000f0b097812 */ /* 0x040fe400078ec0ff */
[C---:B------:R-:W-:Y:S02]  /*0950*/  LOP3.LUT R10, R11.reuse, 0x7, RZ, 0xc0, !PT ;  /* 0x000000070b0a7812 */ /* 0x040fe400078ec0ff */
[----:B------:R-:W-:Y:S01]  /*0960*/  LOP3.LUT R11, R11, 0x3, RZ, 0xc0, !PT ;  /* 0x000000030b0b7812 */ /* 0x000fe200078ec0ff */
[----:B0-----:R-:W-:Y:S02]  /*0970*/  UIADD3 UR8, UP0, UPT, UR4, 0x20, URZ ;  /* 0x0000002004087890 */ /* 0x001fe4000ff1e0ff */
[----:B------:R-:W-:Y:S02]  /*0980*/  UIADD3 UR6, UP1, UPT, UR6, 0x20, URZ ;  /* 0x0000002006067890 */ /* 0x000fe4000ff3e0ff */
[----:B------:R-:W-:-:S02]  /*0990*/  UIADD3.X UR9, UPT, UPT, URZ, UR5, URZ, UP0, !UPT ;  /* 0x00000005ff097290 */ /* 0x000fc400087fe4ff */
[----:B------:R-:W-:Y:S01]  /*09a0*/  UIADD3.X UR7, UPT, UPT, URZ, UR7, URZ, UP1, !UPT ;  /* 0x00000007ff077290 */ /* 0x000fe20008ffe4ff */
[----:B------:R-:W-:-:S11]  /*09b0*/  UMOV UR4, URZ ;  /* 0x000000ff00047c82 */ /* 0x000fd60008000000 */
.L_x_7:
[----:B------:R-:W-:-:S05]  /*09c0*/  UMOV UR5, URZ ;  /* 0x000000ff00057c82 */ /* 0x000fca0008000000 */
.L_x_6:
[----:B------:R-:W0:Y:S01]  /*09d0*/  LDC R13, c[0x0][0x3a4] ;  /* 0x0000e900ff0d7b82 */ /* 0x000e220000000800 */
[----:B------:R-:W1:Y:S01]  /*09e0*/  LDCU.64 UR12, c[0x0][0x3a8] ;  /* 0x00007500ff0c77ac */ /* 0x000e620008000a00 */
[----:B------:R-:W-:-:S06]  /*09f0*/  HFMA2 R19, -RZ, RZ, 0, 0 ;  /* 0x00000000ff137431 */ /* 0x000fcc00000001ff */
[----:B------:R-:W2:Y:S01]  /*0a00*/  LDC R17, c[0x0][0x3b4] ;  /* 0x0000ed00ff117b82 */ /* 0x000ea20000000800 */
[-C--:B0-----:R-:W-:Y:S02]  /*0a10*/  IMAD R4, R6, R13.reuse, UR4 ;  /* 0x0000000406047e24 */ /* 0x081fe4000f8e020d */
[----:B------:R-:W-:Y:S02]  /*0a20*/  IMAD R12, R2, R13, UR4 ;  /* 0x00000004020c7e24 */ /* 0x000fe4000f8e020d */
[----:B-1----:R-:W-:Y:S01]  /*0a30*/  IMAD R4, R4, UR12, R7 ;  /* 0x0000000c04047c24 */ /* 0x002fe2000f8e0207 */
[----:B--2---:R-:W-:Y:S01]  /*0a40*/  ISETP.GE.U32.AND P1, PT, R17, 0x10, PT ;  /* 0x000000101100780c */ /* 0x004fe20003f26070 */
[----:B------:R-:W-:-:S03]  /*0a50*/  IMAD R14, R12, R17, UR5 ;  /* 0x000000050c0e7e24 */ /* 0x000fc6000f8e0211 */
[----:B------:R-:W-:Y:S01]  /*0a60*/  IADD3 R15, PT, PT, R4, UR5, RZ ;  /* 0x00000005040f7c10 */ /* 0x000fe2000fffe0ff */
[----:B------:R-:W-:Y:S01]  /*0a70*/  UIADD3 UR5, UPT, UPT, UR5, 0x1, URZ ;  /* 0x0000000105057890 */ /* 0x000fe2000fffe0ff */
[----:B------:R-:W-:-:S03]  /*0a80*/  IMAD R4, R14, R17, RZ ;  /* 0x000000110e047224 */ /* 0x000fc600078e02ff */
[----:B------:R-:W-:Y:S02]  /*0a90*/  IMAD R12, R15, UR13, R8 ;  /* 0x0000000d0f0c7c24 */ /* 0x000fe4000f8e0208 */
[----:B------:R-:W-:Y:S02]  /*0aa0*/  ISETP.NE.AND P0, PT, R17, UR5, PT ;  /* 0x0000000511007c0c */ /* 0x000fe4000bf05270 */
[----:B------:R-:W-:Y:S11]  /*0ab0*/  @!P1 BRA `(.L_x_1) ;  /* 0x0000000400009947 */ /* 0x000ff60003800000 */
[----:B------:R-:W-:Y:S01]  /*0ac0*/  LOP3.LUT R20, R17, 0x7ffffff0, RZ, 0xc0, !PT ;  /* 0x7ffffff011147812 */ /* 0x000fe200078ec0ff */
[----:B------:R-:W-:Y:S01]  /*0ad0*/  IMAD.MOV.U32 R19, RZ, RZ, R4 ;  /* 0x000000ffff137224 */ /* 0x000fe200078e0004 */
[----:B------:R-:W-:Y:S02]  /*0ae0*/  MOV R21, R12 ;  /* 0x0000000c00157202 */ /* 0x000fe40000000f00 */
[----:B------:R-:W-:-:S07]  /*0af0*/  IADD3 R22, PT, PT, -R20, RZ, RZ ;  /* 0x000000ff14167210 */ /* 0x000fce0007ffe1ff */
.L_x_2:
[----:B------:R-:W-:Y:S01]  /*0b00*/  MOV R17, UR9 ;  /* 0x0000000900117c02 */ /* 0x000fe20008000f00 */
[----:B------:R-:W-:Y:S01]  /*0b10*/  IMAD.U32 R16, RZ, RZ, UR8 ;  /* 0x00000008ff107e24 */ /* 0x000fe2000f8e00ff */
[----:B------:R-:W-:Y:S01]  /*0b20*/  MOV R14, UR6 ;  /* 0x00000006000e7c02 */ /* 0x000fe20008000f00 */
[----:B------:R-:W-:Y:S02]  /*0b30*/  IMAD.U32 R15, RZ, RZ, UR7 ;  /* 0x00000007ff0f7e24 */ /* 0x000fe4000f8e00ff */
[----:B------:R-:W-:-:S04]  /*0b40*/  IMAD.WIDE R16, R21, 0x4, R16 ;  /* 0x0000000415107825 */ /* 0x000fc800078e0210 */
[----:B------:R-:W-:Y:S01]  /*0b50*/  IMAD.WIDE R14, R19, 0x4, R14 ;  /* 0x00000004130e7825 */ /* 0x000fe200078e020e */
[----:B------:R-:W2:Y:S04]  /*0b60*/  LDG.E R23, desc[UR10][R16.64+-0x20] ;  /* 0xffffe00a10177981 */ /* 0x000ea8000c1e1900 */
[----:B------:R-:W2:Y:S04]  /*0b70*/  LDG.E R24, desc[UR10][R14.64+-0x20] ;  /* 0xffffe00a0e187981 */ /* 0x000ea8000c1e1900 */
[----:B------:R-:W3:Y:S04]  /*0b80*/  LDG.E R25, desc[UR10][R16.64+-0x18] ;  /* 0xffffe80a10197981 */ /* 0x000ee8000c1e1900 */
[----:B------:R-:W3:Y:S04]  /*0b90*/  LDG.E R26, desc[UR10][R14.64+-0x18] ;  /* 0xffffe80a0e1a7981 */ /* 0x000ee8000c1e1900 */
[----:B------:R-:W4:Y:S04]  /*0ba0*/  LDG.E R27, desc[UR10][R16.64+0x1c] ;  /* 0x00001c0a101b7981 */ /* 0x000f28000c1e1900 */
[----:B------:R-:W4:Y:S01]  /*0bb0*/  LDG.E R28, desc[UR10][R14.64+0x1c] ;  /* 0x00001c0a0e1c7981 */ /* 0x000f22000c1e1900 */
[----:B--2--5:R-:W-:-:S03]  /*0bc0*/  FFMA R23, R23, R24, R18 ;  /* 0x0000001817177223 */ /* 0x024fc60000000012 */
[----:B------:R-:W2:Y:S04]  /*0bd0*/  LDG.E R18, desc[UR10][R16.64+-0x1c] ;  /* 0xffffe40a10127981 */ /* 0x000ea8000c1e1900 */
[----:B------:R-:W2:Y:S02]  /*0be0*/  LDG.E R24, desc[UR10][R14.64+-0x1c] ;  /* 0xffffe40a0e187981 */ /* 0x000ea4000c1e1900 */
[----:B--2---:R-:W-:Y:S02]  /*0bf0*/  FFMA R18, R18, R24, R23 ;  /* 0x0000001812127223 */ /* 0x004fe40000000017 */
[----:B------:R-:W2:Y:S04]  /*0c00*/  LDG.E R23, desc[UR10][R16.64+-0x14] ;  /* 0xffffec0a10177981 */ /* 0x000ea8000c1e1900 */
[----:B------:R-:W2:Y:S01]  /*0c10*/  LDG.E R24, desc[UR10][R14.64+-0x14] ;  /* 0xffffec0a0e187981 */ /* 0x000ea2000c1e1900 */
[----:B---3--:R-:W-:-:S03]  /*0c20*/  FFMA R18, R25, R26, R18 ;  /* 0x0000001a19127223 */ /* 0x008fc60000000012 */
[----:B------:R-:W3:Y:S04]  /*0c30*/  LDG.E R25, desc[UR10][R16.64+-0x10] ;  /* 0xfffff00a10197981 */ /* 0x000ee8000c1e1900 */
[----:B------:R-:W3:Y:S01]  /*0c40*/  LDG.E R26, desc[UR10][R14.64+-0x10] ;  /* 0xfffff00a0e1a7981 */ /* 0x000ee2000c1e1900 */
[----:B--2---:R-:W-:-:S03]  /*0c50*/  FFMA R18, R23, R24, R18 ;  /* 0x0000001817127223 */ /* 0x004fc60000000012 */
        /* <DEDUP_REMOVED lines=23> */
[----:B------:R-:W-:Y:S01]  /*0dd0*/  IADD3 R22, PT, PT, R22, 0x10, RZ ;  /* 0x0000001016167810 */ /* 0x000fe20007ffe0ff */
[----:B--2---:R-:W-:Y:S02]  /*0de0*/  FFMA R18, R23, R24, R18 ;  /* 0x0000001817127223 */ /* 0x004fe40000000012 */
[----:B------:R-:W2:Y:S04]  /*0df0*/  LDG.E R23, desc[UR10][R16.64+0x14] ;  /* 0x0000140a10177981 */ /* 0x000ea8000c1e1900 */
[----:B------:R-:W2:Y:S01]  /*0e00*/  LDG.E R24, desc[UR10][R14.64+0x14] ;  /* 0x0000140a0e187981 */ /* 0x000ea2000c1e1900 */
[----:B---3--:R-:W-:-:S03]  /*0e10*/  FFMA R18, R25, R26, R18 ;  /* 0x0000001a19127223 */ /* 0x008fc60000000012 */
[----:B------:R-:W3:Y:S04]  /*0e20*/  LDG.E R25, desc[UR10][R16.64+0x18] ;  /* 0x0000180a10197981 */ /* 0x000ee8000c1e1900 */
[----:B------:R-:W3:Y:S01]  /*0e30*/  LDG.E R26, desc[UR10][R14.64+0x18] ;  /* 0x0000180a0e1a7981 */ /* 0x000ee2000c1e1900 */
[----:B------:R-:W-:Y:S01]  /*0e40*/  ISETP.NE.AND P1, PT, R22, RZ, PT ;  /* 0x000000ff1600720c */ /* 0x000fe20003f25270 */
[----:B------:R-:W-:Y:S01]  /*0e50*/  VIADD R19, R19, 0x10 ;  /* 0x0000001013137836 */ /* 0x000fe20000000000 */
[----:B------:R-:W-:Y:S01]  /*0e60*/  IADD3 R21, PT, PT, R21, 0x10, RZ ;  /* 0x0000001015157810 */ /* 0x000fe20007ffe0ff */
[----:B--2---:R-:W-:-:S04]  /*0e70*/  FFMA R18, R23, R24, R18 ;  /* 0x0000001817127223 */ /* 0x004fc80000000012 */
[----:B---3--:R-:W-:-:S04]  /*0e80*/  FFMA R18, R25, R26, R18 ;  /* 0x0000001a19127223 */ /* 0x008fc80000000012 */
[----:B----4-:R-:W-:Y:S02]  /*0e90*/  FFMA R18, R27, R28, R18 ;  /* 0x0000001c1b127223 */ /* 0x010fe40000000012 */
[----:B------:R-:W-:Y:S05]  /*0ea0*/  @P1 BRA `(.L_x_2) ;  /* 0xfffffffc00141947 */ /* 0x000fea000383ffff */
[----:B------:R-:W-:-:S07]  /*0eb0*/  MOV R19, R20 ;  /* 0x0000001400137202 */ /* 0x000fce0000000f00 */
.L_x_1:
[----:B------:R-:W-:-:S13]  /*0ec0*/  ISETP.NE.AND P1, PT, R9, RZ, PT ;  /* 0x000000ff0900720c */ /* 0x000fda0003f25270 */
[----:B------:R-:W-:Y:S05]  /*0ed0*/  @!P1 BRA `(.L_x_3) ;  /* 0x0000000400389947 */ /* 0x000fea0003800000 */
[----:B------:R-:W-:Y:S02]  /*0ee0*/  IADD3 R14, PT, PT, R9, -0x1, RZ ;  /* 0xffffffff090e7810 */ /* 0x000fe40007ffe0ff */
[----:B------:R-:W-:Y:S02]  /*0ef0*/  ISETP.NE.AND P2, PT, R10, RZ, PT ;  /* 0x000000ff0a00720c */ /* 0x000fe40003f45270 */
[----:B------:R-:W-:-:S13]  /*0f00*/  ISETP.GE.U32.AND P1, PT, R14, 0x7, PT ;  /* 0x000000070e00780c */ /* 0x000fda0003f26070 */
[----:B------:R-:W-:Y:S05]  /*0f10*/  @!P1 BRA `(.L_x_4) ;  /* 0x00000000007c9947 */ /* 0x000fea0003800000 */
[----:B------:R-:W0:Y:S01]  /*0f20*/  LDC.64 R16, c[0x0][0x380] ;  /* 0x0000e000ff107b82 */ /* 0x000e220000000a00 */
[----:B------:R-:W-:Y:S01]  /*0f30*/  IADD3 R23, PT, PT, R4, R19, RZ ;  /* 0x0000001304177210 */ /* 0x000fe20007ffe0ff */
[----:B------:R-:W-:-:S06]  /*0f40*/  IMAD.IADD R21, R12, 0x1, R19 ;  /* 0x000000010c157824 */ /* 0x000fcc00078e0213 */
[----:B------:R-:W1:Y:S01]  /*0f50*/  LDC.64 R14, c[0x0][0x388] ;  /* 0x0000e200ff0e7b82 */ /* 0x000e620000000a00 */
[----:B0-----:R-:W-:-:S05]  /*0f60*/  IMAD.WIDE R16, R21, 0x4, R16 ;  /* 0x0000000415107825 */ /* 0x001fca00078e0210 */
[----:B------:R-:W2:Y:S01]  /*0f70*/  LDG.E R21, desc[UR10][R16.64] ;  /* 0x0000000a10157981 */ /* 0x000ea2000c1e1900 */
[----:B-1----:R-:W-:-:S03]  /*0f80*/  IMAD.WIDE R14, R23, 0x4, R14 ;  /* 0x00000004170e7825 */ /* 0x002fc600078e020e */
[----:B------:R-:W3:Y:S04]  /*0f90*/  LDG.E R25, desc[UR10][R16.64+0x8] ;  /* 0x0000080a10197981 */ /* 0x000ee8000c1e1900 */
[----:B------:R-:W2:Y:S04]  /*0fa0*/  LDG.E R20, desc[UR10][R14.64] ;  /* 0x0000000a0e147981 */ /* 0x000ea8000c1e1900 */
[----:B------:R-:W4:Y:S04]  /*0fb0*/  LDG.E R23, desc[UR10][R16.64+0x4] ;  /* 0x0000040a10177981 */ /* 0x000f28000c1e1900 */
[----:B------:R-:W4:Y:S04]  /*0fc0*/  LDG.E R22, desc[UR10][R14.64+0x4] ;  /* 0x0000040a0e167981 */ /* 0x000f28000c1e1900 */
[----:B------:R-:W3:Y:S04]  /*0fd0*/  LDG.E R24, desc[UR10][R14.64+0x8] ;  /* 0x0000080a0e187981 */ /* 0x000ee8000c1e1900 */
[----:B------:R-:W3:Y:S04]  /*0fe0*/  LDG.E R27, desc[UR10][R14.64+0x10] ;  /* 0x0000100a0e1b7981 */ /* 0x000ee8000c1e1900 */
[----:B------:R-:W3:Y:S04]  /*0ff0*/  LDG.E R26, desc[UR10][R14.64+0x14] ;  /* 0x0000140a0e1a7981 */ /* 0x000ee8000c1e1900 */
[----:B------:R-:W3:Y:S01]  /*1000*/  LDG.E R28, desc[UR10][R14.64+0x1c] ;  /* 0x00001c0a0e1c7981 */ /* 0x000ee2000c1e1900 */
[----:B--2--5:R-:W-:-:S03]  /*1010*/  FFMA R20, R21, R20, R18 ;  /* 0x0000001415147223 */ /* 0x024fc60000000012 */
[----:B------:R-:W2:Y:S04]  /*1020*/  LDG.E R18, desc[UR10][R16.64+0xc] ;  /* 0x00000c0a10127981 */ /* 0x000ea8000c1e1900 */
[----:B------:R-:W2:Y:S01]  /*1030*/  LDG.E R21, desc[UR10][R14.64+0xc] ;  /* 0x00000c0a0e157981 */ /* 0x000ea2000c1e1900 */
[----:B----4-:R-:W-:-:S03]  /*1040*/  FFMA R20, R23, R22, R20 ;  /* 0x0000001617147223 */ /* 0x010fc60000000014 */
[----:B------:R-:W4:Y:S01]  /*1050*/  LDG.E R22, desc[UR10][R16.64+0x14] ;  /* 0x0000140a10167981 */ /* 0x000f22000c1e1900 */
[----:B---3--:R-:W-:-:S03]  /*1060*/  FFMA R29, R25, R24, R20 ;  /* 0x00000018191d7223 */ /* 0x008fc60000000014 */
[----:B------:R-:W3:Y:S04]  /*1070*/  LDG.E R24, desc[UR10][R16.64+0x10] ;  /* 0x0000100a10187981 */ /* 0x000ee8000c1e1900 */
[----:B------:R-:W4:Y:S04]  /*1080*/  LDG.E R20, desc[UR10][R16.64+0x18] ;  /* 0x0000180a10147981 */ /* 0x000f28000c1e1900 */
[----:B------:R-:W4:Y:S04]  /*1090*/  LDG.E R25, desc[UR10][R14.64+0x18] ;  /* 0x0000180a0e197981 */ /* 0x000f28000c1e1900 */
[----:B------:R-:W4:Y:S01]  /*10a0*/  LDG.E R23, desc[UR10][R16.64+0x1c] ;  /* 0x00001c0a10177981 */ /* 0x000f22000c1e1900 */
[----:B------:R-:W-:Y:S01]  /*10b0*/  IADD3 R19, PT, PT, R19, 0x8, RZ ;  /* 0x0000000813137810 */ /* 0x000fe20007ffe0ff */
[----:B--2---:R-:W-:-:S04]  /*10c0*/  FFMA R21, R18, R21, R29 ;  /* 0x0000001512157223 */ /* 0x004fc8000000001d */
[----:B---3--:R-:W-:-:S04]  /*10d0*/  FFMA R21, R24, R27, R21 ;  /* 0x0000001b18157223 */ /* 0x008fc80000000015 */
[----:B----4-:R-:W-:-:S04]  /*10e0*/  FFMA R21, R22, R26, R21 ;  /* 0x0000001a16157223 */ /* 0x010fc80000000015 */
[----:B------:R-:W-:-:S04]  /*10f0*/  FFMA R20, R20, R25, R21 ;  /* 0x0000001914147223 */ /* 0x000fc80000000015 */
[----:B------:R-:W-:-:S07]  /*1100*/  FFMA R18, R23, R28, R20 ;  /* 0x0000001c17127223 */ /* 0x000fce0000000014 */
.L_x_4:
[----:B------:R-:W-:Y:S05]  /*1110*/  @!P2 BRA `(.L_x_3) ;  /* 0x0000000000a8a947 */ /* 0x000fea0003800000 */
[----:B------:R-:W-:Y:S01]  /*1120*/  VIADD R14, R10, 0xffffffff ;  /* 0xffffffff0a0e7836 */ /* 0x000fe20000000000 */
[----:B------:R-:W-:-:S04]  /*1130*/  ISETP.NE.AND P2, PT, R11, RZ, PT ;  /* 0x000000ff0b00720c */ /* 0x000fc80003f45270 */
[----:B------:R-:W-:-:S13]  /*1140*/  ISETP.GE.U32.AND P1, PT, R14, 0x3, PT ;  /* 0x000000030e00780c */ /* 0x000fda0003f26070 */
[----:B------:R-:W-:Y:S05]  /*1150*/  @!P1 BRA `(.L_x_5) ;  /* 0x00000000004c9947 */ /* 0x000fea0003800000 */
[----:B------:R-:W0:Y:S01]  /*1160*/  LDC.64 R16, c[0x0][0x380] ;  /* 0x0000e000ff107b82 */ /* 0x000e220000000a00 */
[-C--:B------:R-:W-:Y:S02]  /*1170*/  IADD3 R21, PT, PT, R12, R19.reuse, RZ ;  /* 0x000000130c157210 */ /* 0x080fe40007ffe0ff */
[----:B------:R-:W-:-:S05]  /*1180*/  IADD3 R23, PT, PT, R4, R19, RZ ;  /* 0x0000001304177210 */ /* 0x000fca0007ffe0ff */
        /* <DEDUP_REMOVED lines=10> */
[----:B------:R-:W3:Y:S01]  /*1230*/  LDG.E R26, desc[UR10][R14.64+0xc] ;  /* 0x00000c0a0e1a7981 */ /* 0x000ee2000c1e1900 */
[----:B------:R-:W-:-:S02]  /*1240*/  VIADD R19, R19, 0x4 ;  /* 0x0000000413137836 */ /* 0x000fc40000000000 */
[----:B--2--5:R-:W-:-:S04]  /*1250*/  FFMA R20, R21, R20, R18 ;  /* 0x0000001415147223 */ /* 0x024fc80000000012 */
[----:B----4-:R-:W-:-:S04]  /*1260*/  FFMA R20, R23, R22, R20 ;  /* 0x0000001617147223 */ /* 0x010fc80000000014 */
[----:B---3--:R-:W-:-:S04]  /*1270*/  FFMA R20, R25, R24, R20 ;  /* 0x0000001819147223 */ /* 0x008fc80000000014 */
[----:B------:R-:W-:-:S07]  /*1280*/  FFMA R18, R27, R26, R20 ;  /* 0x0000001a1b127223 */ /* 0x000fce0000000014 */
.L_x_5:
[----:B------:R-:W-:Y:S05]  /*1290*/  @!P2 BRA `(.L_x_3) ;  /* 0x000000000048a947 */ /* 0x000fea0003800000 */
[----:B------:R-:W0:Y:S01]  /*12a0*/  LDC.64 R14, c[0x0][0x380] ;  /* 0x0000e000ff0e7b82 */ /* 0x000e220000000a00 */
[-C--:B------:R-:W-:Y:S02]  /*12b0*/  IADD3 R21, PT, PT, R12, R19.reuse, RZ ;  /* 0x000000130c157210 */ /* 0x080fe40007ffe0ff */
[----:B------:R-:W-:-:S05]  /*12c0*/  IADD3 R19, PT, PT, R4, R19, RZ ;  /* 0x0000001304137210 */ /* 0x000fca0007ffe0ff */
[----:B------:R-:W1:Y:S01]  /*12d0*/  LDC.64 R16, c[0x0][0x388] ;  /* 0x0000e200ff107b82 */ /* 0x000e620000000a00 */
[----:B0-----:R-:W-:-:S04]  /*12e0*/  IMAD.WIDE R14, R21, 0x4, R14 ;  /* 0x00000004150e7825 */ /* 0x001fc800078e020e */
[----:B-1----:R-:W-:Y:S02]  /*12f0*/  IMAD.WIDE R16, R19, 0x4, R16 ;  /* 0x0000000413107825 */ /* 0x002fe400078e0210 */
[----:B------:R-:W2:Y:S04]  /*1300*/  LDG.E R19, desc[UR10][R14.64] ;  /* 0x0000000a0e137981 */ /* 0x000ea8000c1e1900 */
[----:B------:R-:W2:Y:S01]  /*1310*/  LDG.E R4, desc[UR10][R16.64] ;  /* 0x0000000a10047981 */ /* 0x000ea2000c1e1900 */
[----:B------:R-:W-:Y:S01]  /*1320*/  ISETP.NE.AND P1, PT, R11, 0x1, PT ;  /* 0x000000010b00780c */ /* 0x000fe20003f25270 */
[----:B--2--5:R-:W-:-:S12]  /*1330*/  FFMA R18, R19, R4, R18 ;  /* 0x0000000413127223 */ /* 0x024fd80000000012 */
[----:B------:R-:W-:Y:S05]  /*1340*/  @!P1 BRA `(.L_x_3) ;  /* 0x00000000001c9947 */ /* 0x000fea0003800000 */
[----:B------:R-:W-:Y:S01]  /*1350*/  ISETP.NE.AND P1, PT, R11, 0x2, PT ;  /* 0x000000020b00780c */ /* 0x000fe20003f25270 */
[----:B------:R-:W2:Y:S04]  /*1360*/  LDG.E R19, desc[UR10][R14.64+0x4] ;  /* 0x0000040a0e137981 */ /* 0x000ea8000c1e1900 */
[----:B------:R-:W2:Y:S08]  /*1370*/  LDG.E R4, desc[UR10][R16.64+0x4] ;  /* 0x0000040a10047981 */ /* 0x000eb0000c1e1900 */
[----:B------:R-:W3:Y:S04]  /*1380*/  @P1 LDG.E R21, desc[UR10][R14.64+0x8] ;  /* 0x0000080a0e151981 */ /* 0x000ee8000c1e1900 */
[----:B------:R-:W3:Y:S01]  /*1390*/  @P1 LDG.E R12, desc[UR10][R16.64+0x8] ;  /* 0x0000080a100c1981 */ /* 0x000ee2000c1e1900 */
[----:B--2---:R-:W-:-:S04]  /*13a0*/  FFMA R18, R19, R4, R18 ;  /* 0x0000000413127223 */ /* 0x004fc80000000012 */
[----:B---3--:R-:W-:-:S07]  /*13b0*/  @P1 FFMA R18, R21, R12, R18 ;  /* 0x0000000c15121223 */ /* 0x008fce0000000012 */
.L_x_3:
[----:B------:R-:W-:Y:S05]  /*13c0*/  @P0 BRA `(.L_x_6) ;  /* 0xfffffff400800947 */ /* 0x000fea000383ffff */
[----:B------:R-:W-:-:S06]  /*13d0*/  UIADD3 UR4, UPT, UPT, UR4, 0x1, URZ ;  /* 0x0000000104047890 */ /* 0x000fcc000fffe0ff */
[----:B------:R-:W-:-:S13]  /*13e0*/  ISETP.NE.AND P0, PT, R13, UR4, PT ;  /* 0x000000040d007c0c */ /* 0x000fda000bf05270 */
[----:B------:R-:W-:Y:S05]  /*13f0*/  @P0 BRA `(.L_x_7) ;  /* 0xfffffff400700947 */ /* 0x000fea000383ffff */
.L_x_0:
[----:B------:R-:W0:Y:S01]  /*1400*/  LDCU UR4, c[0x0][0x3b0] ;  /* 0x00007600ff0477ac */ /* 0x000e220008000800 */
[----:B------:R-:W1:Y:S01]  /*1410*/  LDC.64 R10, c[0x0][0x398] ;  /* 0x0000e600ff0a7b82 */ /* 0x000e620000000a00 */
[----:B------:R-:W-:Y:S02]  /*1420*/  IMAD R2, R5, R2, R8 ;  /* 0x0000000205027224 */ /* 0x000fe400078e0208 */
[----:B0-----:R-:W-:-:S04]  /*1430*/  IMAD R3, R3, UR4, RZ ;  /* 0x0000000403037c24 */ /* 0x001fc8000f8e02ff */
[----:B------:R-:W-:-:S04]  /*1440*/  IMAD R3, R6, R3, R7 ;  /* 0x0000000306037224 */ /* 0x000fc800078e0207 */
[----:B------:R-:W-:-:S04]  /*1450*/  IMAD R3, R0, R3, R2 ;  /* 0x0000000300037224 */ /* 0x000fc800078e0202 */
[----:B-1----:R-:W-:-:S05]  /*1460*/  IMAD.WIDE R2, R3, 0x4, R10 ;  /* 0x0000000403027825 */ /* 0x002fca00078e020a */
[----:B-----5:R-:W-:Y:S01]  /*1470*/  STG.E desc[UR10][R2.64], R18 ;  /* 0x0000001202007986 */ /* 0x020fe2000c10190a */
[----:B------:R-:W-:Y:S05]  /*1480*/  EXIT ;  /* 0x000000000000794d */ /* 0x000fea0003800000 */
.L_x_8:
[----:B------:R-:W-:-:S00]  /*1490*/  BRA `(.L_x_8) ;  /* 0xfffffffc00fc7947 */ /* 0x000fc0000383ffff */
[----:B------:R-:W-:-:S00]  /*14a0*/  NOP ;  /* 0x0000000000007918 */ /* 0x000fc00000000000 */
        /* <DEDUP_REMOVED lines=13> */
.L_x_9:


//--------------------- .nv.shared.reserved.0     --------------------------
	.section	.nv.shared.reserved.0,"aw",@nobits
	.weak		__nv_reservedSMEM_offset_0_alias
	.size		__nv_reservedSMEM_offset_0_alias, 0, 64
	.other		__nv_reservedSMEM_offset_0_alias,@"STO_CUDA_RESERVED_SHARED STV_DEFAULT"
__nv_reservedSMEM_offset_0_alias:
	.zero		0
	.zero		64


//--------------------- .nv.constant0._Z14conv2d_forwardPKfS0_S0_Pfiiiiii --------------------------
	.section	.nv.constant0._Z14conv2d_forwardPKfS0_S0_Pfiiiiii,"a",@progbits
	.sectionflags	@""
	.align	4
.nv.constant0._Z14conv2d_forwardPKfS0_S0_Pfiiiiii:
	.zero		952


//--------------------- SYMBOLS --------------------------

	.type		.nv.reservedSmem.offset0,@object
	.size		.nv.reservedSmem.offset0,0x4
